//
// Generated by NVIDIA NVVM Compiler
//
// Compiler Build ID: CL-36424714
// Cuda compilation tools, release 13.0, V13.0.88
// Based on NVVM 20.0.0
//

.version 9.0
.target sm_100
.address_size 64

	// .globl	_Z19l2_nn_subset_kernelPKfS0_PKiiiPi
.extern .shared .align 16 .b8 sdata[];

.visible .entry _Z19l2_nn_subset_kernelPKfS0_PKiiiPi(
	.param .u64 .ptr .align 1 _Z19l2_nn_subset_kernelPKfS0_PKiiiPi_param_0,
	.param .u64 .ptr .align 1 _Z19l2_nn_subset_kernelPKfS0_PKiiiPi_param_1,
	.param .u64 .ptr .align 1 _Z19l2_nn_subset_kernelPKfS0_PKiiiPi_param_2,
	.param .u32 _Z19l2_nn_subset_kernelPKfS0_PKiiiPi_param_3,
	.param .u32 _Z19l2_nn_subset_kernelPKfS0_PKiiiPi_param_4,
	.param .u64 .ptr .align 1 _Z19l2_nn_subset_kernelPKfS0_PKiiiPi_param_5
)
{
	.reg .pred 	%p<21>;
	.reg .b32 	%r<58>;
	.reg .b32 	%f<159>;
	.reg .b64 	%rd<43>;

	ld.param.u64 	%rd14, [_Z19l2_nn_subset_kernelPKfS0_PKiiiPi_param_0];
	ld.param.u64 	%rd15, [_Z19l2_nn_subset_kernelPKfS0_PKiiiPi_param_1];
	ld.param.u64 	%rd16, [_Z19l2_nn_subset_kernelPKfS0_PKiiiPi_param_2];
	ld.param.u32 	%r31, [_Z19l2_nn_subset_kernelPKfS0_PKiiiPi_param_3];
	ld.param.u32 	%r32, [_Z19l2_nn_subset_kernelPKfS0_PKiiiPi_param_4];
	cvta.to.global.u64 	%rd1, %rd15;
	cvta.to.global.u64 	%rd2, %rd14;
	cvta.to.global.u64 	%rd3, %rd16;
	mov.u32 	%r57, %ntid.x;
	mov.u32 	%r2, %tid.x;
	setp.ge.s32 	%p1, %r2, %r31;
	mov.b32 	%r56, -1;
	mov.f32 	%f158, 0f7F7FFFFF;
	@%p1 bra 	$L__BB0_19;
	setp.gt.s32 	%p2, %r32, 0;
	@%p2 bra 	$L__BB0_4;
	mov.f32 	%f158, 0f7F7FFFFF;
	mov.b32 	%r56, -1;
	mov.u32 	%r54, %r2;
$L__BB0_3:
	mul.wide.s32 	%rd17, %r54, 4;
	add.s64 	%rd18, %rd3, %rd17;
	ld.global.nc.u32 	%r35, [%rd18];
	setp.gt.f32 	%p3, %f158, 0f00000000;
	selp.f32 	%f158, 0f00000000, %f158, %p3;
	selp.b32 	%r56, %r35, %r56, %p3;
	add.s32 	%r54, %r54, %r57;
	setp.lt.s32 	%p4, %r54, %r31;
	@%p4 bra 	$L__BB0_3;
	bra.uni 	$L__BB0_19;
$L__BB0_4:
	and.b32  	%r3, %r32, 15;
	and.b32  	%r4, %r32, 7;
	and.b32  	%r5, %r32, 2147483632;
	and.b32  	%r6, %r32, 3;
	neg.s32 	%r7, %r5;
	mov.f32 	%f158, 0f7F7FFFFF;
	mov.b32 	%r56, -1;
	mov.u32 	%r48, %r2;
$L__BB0_5:
	setp.lt.u32 	%p5, %r32, 16;
	mul.wide.s32 	%rd19, %r48, 4;
	add.s64 	%rd20, %rd3, %rd19;
	ld.global.nc.u32 	%r10, [%rd20];
	mul.lo.s32 	%r38, %r10, %r32;
	cvt.s64.s32 	%rd4, %r38;
	mov.f32 	%f156, 0f00000000;
	mov.b32 	%r52, 0;
	@%p5 bra 	$L__BB0_8;
	add.s64 	%rd41, %rd1, 32;
	shl.b64 	%rd21, %rd4, 2;
	add.s64 	%rd22, %rd2, %rd21;
	add.s64 	%rd42, %rd22, 32;
	mov.f32 	%f156, 0f00000000;
	mov.u32 	%r50, %r7;
$L__BB0_7:
	.pragma "nounroll";
	ld.global.nc.f32 	%f27, [%rd42+-32];
	ld.global.nc.f32 	%f28, [%rd41+-32];
	sub.f32 	%f29, %f27, %f28;
	fma.rn.f32 	%f30, %f29, %f29, %f156;
	ld.global.nc.f32 	%f31, [%rd42+-28];
	ld.global.nc.f32 	%f32, [%rd41+-28];
	sub.f32 	%f33, %f31, %f32;
	fma.rn.f32 	%f34, %f33, %f33, %f30;
	ld.global.nc.f32 	%f35, [%rd42+-24];
	ld.global.nc.f32 	%f36, [%rd41+-24];
	sub.f32 	%f37, %f35, %f36;
	fma.rn.f32 	%f38, %f37, %f37, %f34;
	ld.global.nc.f32 	%f39, [%rd42+-20];
	ld.global.nc.f32 	%f40, [%rd41+-20];
	sub.f32 	%f41, %f39, %f40;
	fma.rn.f32 	%f42, %f41, %f41, %f38;
	ld.global.nc.f32 	%f43, [%rd42+-16];
	ld.global.nc.f32 	%f44, [%rd41+-16];
	sub.f32 	%f45, %f43, %f44;
	fma.rn.f32 	%f46, %f45, %f45, %f42;
	ld.global.nc.f32 	%f47, [%rd42+-12];
	ld.global.nc.f32 	%f48, [%rd41+-12];
	sub.f32 	%f49, %f47, %f48;
	fma.rn.f32 	%f50, %f49, %f49, %f46;
	ld.global.nc.f32 	%f51, [%rd42+-8];
	ld.global.nc.f32 	%f52, [%rd41+-8];
	sub.f32 	%f53, %f51, %f52;
	fma.rn.f32 	%f54, %f53, %f53, %f50;
	ld.global.nc.f32 	%f55, [%rd42+-4];
	ld.global.nc.f32 	%f56, [%rd41+-4];
	sub.f32 	%f57, %f55, %f56;
	fma.rn.f32 	%f58, %f57, %f57, %f54;
	ld.global.nc.f32 	%f59, [%rd42];
	ld.global.nc.f32 	%f60, [%rd41];
	sub.f32 	%f61, %f59, %f60;
	fma.rn.f32 	%f62, %f61, %f61, %f58;
	ld.global.nc.f32 	%f63, [%rd42+4];
	ld.global.nc.f32 	%f64, [%rd41+4];
	sub.f32 	%f65, %f63, %f64;
	fma.rn.f32 	%f66, %f65, %f65, %f62;
	ld.global.nc.f32 	%f67, [%rd42+8];
	ld.global.nc.f32 	%f68, [%rd41+8];
	sub.f32 	%f69, %f67, %f68;
	fma.rn.f32 	%f70, %f69, %f69, %f66;
	ld.global.nc.f32 	%f71, [%rd42+12];
	ld.global.nc.f32 	%f72, [%rd41+12];
	sub.f32 	%f73, %f71, %f72;
	fma.rn.f32 	%f74, %f73, %f73, %f70;
	ld.global.nc.f32 	%f75, [%rd42+16];
	ld.global.nc.f32 	%f76, [%rd41+16];
	sub.f32 	%f77, %f75, %f76;
	fma.rn.f32 	%f78, %f77, %f77, %f74;
	ld.global.nc.f32 	%f79, [%rd42+20];
	ld.global.nc.f32 	%f80, [%rd41+20];
	sub.f32 	%f81, %f79, %f80;
	fma.rn.f32 	%f82, %f81, %f81, %f78;
	ld.global.nc.f32 	%f83, [%rd42+24];
	ld.global.nc.f32 	%f84, [%rd41+24];
	sub.f32 	%f85, %f83, %f84;
	fma.rn.f32 	%f86, %f85, %f85, %f82;
	ld.global.nc.f32 	%f87, [%rd42+28];
	ld.global.nc.f32 	%f88, [%rd41+28];
	sub.f32 	%f89, %f87, %f88;
	fma.rn.f32 	%f156, %f89, %f89, %f86;
	add.s32 	%r50, %r50, 16;
	add.s64 	%rd42, %rd42, 64;
	add.s64 	%rd41, %rd41, 64;
	setp.ne.s32 	%p6, %r50, 0;
	mov.u32 	%r52, %r5;
	@%p6 bra 	$L__BB0_7;
$L__BB0_8:
	setp.eq.s32 	%p7, %r3, 0;
	@%p7 bra 	$L__BB0_18;
	add.s32 	%r39, %r3, -1;
	setp.lt.u32 	%p8, %r39, 7;
	@%p8 bra 	$L__BB0_11;
	cvt.u64.u32 	%rd23, %r52;
	add.s64 	%rd24, %rd23, %rd4;
	shl.b64 	%rd25, %rd24, 2;
	add.s64 	%rd26, %rd2, %rd25;
	ld.global.nc.f32 	%f91, [%rd26];
	mul.wide.u32 	%rd27, %r52, 4;
	add.s64 	%rd28, %rd1, %rd27;
	ld.global.nc.f32 	%f92, [%rd28];
	sub.f32 	%f93, %f91, %f92;
	fma.rn.f32 	%f94, %f93, %f93, %f156;
	ld.global.nc.f32 	%f95, [%rd26+4];
	ld.global.nc.f32 	%f96, [%rd28+4];
	sub.f32 	%f97, %f95, %f96;
	fma.rn.f32 	%f98, %f97, %f97, %f94;
	ld.global.nc.f32 	%f99, [%rd26+8];
	ld.global.nc.f32 	%f100, [%rd28+8];
	sub.f32 	%f101, %f99, %f100;
	fma.rn.f32 	%f102, %f101, %f101, %f98;
	ld.global.nc.f32 	%f103, [%rd26+12];
	ld.global.nc.f32 	%f104, [%rd28+12];
	sub.f32 	%f105, %f103, %f104;
	fma.rn.f32 	%f106, %f105, %f105, %f102;
	ld.global.nc.f32 	%f107, [%rd26+16];
	ld.global.nc.f32 	%f108, [%rd28+16];
	sub.f32 	%f109, %f107, %f108;
	fma.rn.f32 	%f110, %f109, %f109, %f106;
	ld.global.nc.f32 	%f111, [%rd26+20];
	ld.global.nc.f32 	%f112, [%rd28+20];
	sub.f32 	%f113, %f111, %f112;
	fma.rn.f32 	%f114, %f113, %f113, %f110;
	ld.global.nc.f32 	%f115, [%rd26+24];
	ld.global.nc.f32 	%f116, [%rd28+24];
	sub.f32 	%f117, %f115, %f116;
	fma.rn.f32 	%f118, %f117, %f117, %f114;
	ld.global.nc.f32 	%f119, [%rd26+28];
	ld.global.nc.f32 	%f120, [%rd28+28];
	sub.f32 	%f121, %f119, %f120;
	fma.rn.f32 	%f156, %f121, %f121, %f118;
	add.s32 	%r52, %r52, 8;
$L__BB0_11:
	setp.eq.s32 	%p9, %r4, 0;
	@%p9 bra 	$L__BB0_18;
	add.s32 	%r40, %r4, -1;
	setp.lt.u32 	%p10, %r40, 3;
	@%p10 bra 	$L__BB0_14;
	cvt.u64.u32 	%rd29, %r52;
	add.s64 	%rd30, %rd29, %rd4;
	shl.b64 	%rd31, %rd30, 2;
	add.s64 	%rd32, %rd2, %rd31;
	ld.global.nc.f32 	%f123, [%rd32];
	mul.wide.u32 	%rd33, %r52, 4;
	add.s64 	%rd34, %rd1, %rd33;
	ld.global.nc.f32 	%f124, [%rd34];
	sub.f32 	%f125, %f123, %f124;
	fma.rn.f32 	%f126, %f125, %f125, %f156;
	ld.global.nc.f32 	%f127, [%rd32+4];
	ld.global.nc.f32 	%f128, [%rd34+4];
	sub.f32 	%f129, %f127, %f128;
	fma.rn.f32 	%f130, %f129, %f129, %f126;
	ld.global.nc.f32 	%f131, [%rd32+8];
	ld.global.nc.f32 	%f132, [%rd34+8];
	sub.f32 	%f133, %f131, %f132;
	fma.rn.f32 	%f134, %f133, %f133, %f130;
	ld.global.nc.f32 	%f135, [%rd32+12];
	ld.global.nc.f32 	%f136, [%rd34+12];
	sub.f32 	%f137, %f135, %f136;
	fma.rn.f32 	%f156, %f137, %f137, %f134;
	add.s32 	%r52, %r52, 4;
$L__BB0_14:
	setp.eq.s32 	%p11, %r6, 0;
	@%p11 bra 	$L__BB0_18;
	setp.eq.s32 	%p12, %r6, 1;
	cvt.u64.u32 	%rd35, %r52;
	add.s64 	%rd36, %rd35, %rd4;
	shl.b64 	%rd37, %rd36, 2;
	add.s64 	%rd11, %rd2, %rd37;
	ld.global.nc.f32 	%f138, [%rd11];
	mul.wide.u32 	%rd38, %r52, 4;
	add.s64 	%rd12, %rd1, %rd38;
	ld.global.nc.f32 	%f139, [%rd12];
	sub.f32 	%f140, %f138, %f139;
	fma.rn.f32 	%f156, %f140, %f140, %f156;
	@%p12 bra 	$L__BB0_18;
	setp.eq.s32 	%p13, %r6, 2;
	ld.global.nc.f32 	%f141, [%rd11+4];
	ld.global.nc.f32 	%f142, [%rd12+4];
	sub.f32 	%f143, %f141, %f142;
	fma.rn.f32 	%f156, %f143, %f143, %f156;
	@%p13 bra 	$L__BB0_18;
	ld.global.nc.f32 	%f144, [%rd11+8];
	ld.global.nc.f32 	%f145, [%rd12+8];
	sub.f32 	%f146, %f144, %f145;
	fma.rn.f32 	%f156, %f146, %f146, %f156;
$L__BB0_18:
	setp.lt.f32 	%p14, %f156, %f158;
	selp.f32 	%f158, %f156, %f158, %p14;
	selp.b32 	%r56, %r10, %r56, %p14;
	add.s32 	%r48, %r48, %r57;
	setp.lt.s32 	%p15, %r48, %r31;
	@%p15 bra 	$L__BB0_5;
$L__BB0_19:
	shl.b32 	%r41, %r57, 2;
	mov.u32 	%r42, sdata;
	add.s32 	%r25, %r42, %r41;
	shl.b32 	%r43, %r2, 2;
	add.s32 	%r26, %r42, %r43;
	st.shared.f32 	[%r26], %f158;
	add.s32 	%r27, %r25, %r43;
	st.shared.u32 	[%r27], %r56;
	bar.sync 	0;
	setp.lt.u32 	%p16, %r57, 2;
	@%p16 bra 	$L__BB0_24;
$L__BB0_20:
	mov.u32 	%r28, %r57;
	shr.u32 	%r57, %r28, 1;
	setp.ge.u32 	%p17, %r2, %r57;
	@%p17 bra 	$L__BB0_23;
	shl.b32 	%r30, %r57, 2;
	add.s32 	%r44, %r26, %r30;
	ld.shared.f32 	%f20, [%r44];
	ld.shared.f32 	%f147, [%r26];
	setp.geu.f32 	%p18, %f20, %f147;
	@%p18 bra 	$L__BB0_23;
	st.shared.f32 	[%r26], %f20;
	add.s32 	%r45, %r27, %r30;
	ld.shared.u32 	%r46, [%r45];
	st.shared.u32 	[%r27], %r46;
$L__BB0_23:
	bar.sync 	0;
	setp.gt.u32 	%p19, %r28, 3;
	@%p19 bra 	$L__BB0_20;
$L__BB0_24:
	setp.ne.s32 	%p20, %r2, 0;
	@%p20 bra 	$L__BB0_26;
	ld.param.u64 	%rd40, [_Z19l2_nn_subset_kernelPKfS0_PKiiiPi_param_5];
	ld.shared.u32 	%r47, [%r25];
	cvta.to.global.u64 	%rd39, %rd40;
	st.global.u32 	[%rd39], %r47;
$L__BB0_26:
	ret;

}


// ===== COMPILED SASS (sm_100) =====

	.target	sm_100

	.elftype	@"ET_EXEC"


//--------------------- .note.nv.tkinfo           --------------------------
	.section	.note.nv.tkinfo,"",@"SHT_NOTE"
	.sectionflags	@"SHF_NOTE_NV_TKINFO"
	.tkinfo
        /*0018*/ 	.word	0x00000002
        /*0030*/ 	.string	""
        /*0030*/ 	.string	"ptxas"
        /*0030*/ 	.string	"Cuda compilation tools, release 13.0, V13.0.88"
        /*0030*/ 	.string	"Build cuda_13.0.r13.0/compiler.36424714_0"
        /*0030*/ 	.string	"-arch sm_100 -m 64 "



//--------------------- .note.nv.cuinfo           --------------------------
	.section	.note.nv.cuinfo,"",@"SHT_NOTE"
	.sectionflags	@"SHF_NOTE_NV_CUINFO"
        /*0018*/ 	.short	0x0002
        /*001a*/ 	.short	0x0064
        /*001c*/ 	.short	0x0082
	.zero		2


//--------------------- .nv.info                  --------------------------
	.section	.nv.info,"",@"SHT_CUDA_INFO"
	.align	4


	//----- nvinfo : EIATTR_REGCOUNT
	.align		4
        /*0000*/ 	.byte	0x04, 0x2f
        /*0002*/ 	.short	(.L_1 - .L_0)
	.align		4
.L_0:
        /*0004*/ 	.word	index@(_Z19l2_nn_subset_kernelPKfS0_PKiiiPi)
        /*0008*/ 	.word	0x00000020


	//----- nvinfo : EIATTR_FRAME_SIZE
	.align		4
.L_1:
        /*000c*/ 	.byte	0x04, 0x11
        /*000e*/ 	.short	(.L_3 - .L_2)
	.align		4
.L_2:
        /*0010*/ 	.word	index@(_Z19l2_nn_subset_kernelPKfS0_PKiiiPi)
        /*0014*/ 	.word	0x00000000


	//----- nvinfo : EIATTR_MIN_STACK_SIZE
	.align		4
.L_3:
        /*0018*/ 	.byte	0x04, 0x12
        /*001a*/ 	.short	(.L_5 - .L_4)
	.align		4
.L_4:
        /*001c*/ 	.word	index@(_Z19l2_nn_subset_kernelPKfS0_PKiiiPi)
        /*0020*/ 	.word	0x00000000
.L_5:


//--------------------- .nv.compat                --------------------------
	.section	.nv.compat,"",@"SHT_CUDA_COMPAT_INFO"
	.align	4
        /*0000*/ 	.byte	0x02, 0x09, 0x00, 0x00, 0x02, 0x02, 0x01, 0x00, 0x02, 0x05, 0x05, 0x00, 0x03, 0x07, 0x01, 0x01
        /*0010*/ 	.byte	0x02, 0x03, 0x00, 0x00, 0x02, 0x06, 0x01, 0x00, 0x04, 0x0b, 0x08, 0x00, 0x09, 0x00, 0x00, 0x00
        /*0020*/ 	.byte	0x00, 0x00, 0x00, 0x00


//--------------------- .nv.info._Z19l2_nn_subset_kernelPKfS0_PKiiiPi --------------------------
	.section	.nv.info._Z19l2_nn_subset_kernelPKfS0_PKiiiPi,"",@"SHT_CUDA_INFO"
	.sectionflags	@""
	.align	4


	//----- nvinfo : EIATTR_CUDA_API_VERSION
	.align		4
        /*0000*/ 	.byte	0x04, 0x37
        /*0002*/ 	.short	(.L_7 - .L_6)
.L_6:
        /*0004*/ 	.word	0x00000082


	//----- nvinfo : EIATTR_KPARAM_INFO
	.align		4
.L_7:
        /*0008*/ 	.byte	0x04, 0x17
        /*000a*/ 	.short	(.L_9 - .L_8)
.L_8:
        /*000c*/ 	.word	0x00000000
        /*0010*/ 	.short	0x0005
        /*0012*/ 	.short	0x0020
        /*0014*/ 	.byte	0x00, 0xf5, 0x21, 0x00


	//----- nvinfo : EIATTR_KPARAM_INFO
	.align		4
.L_9:
        /*0018*/ 	.byte	0x04, 0x17
        /*001a*/ 	.short	(.L_11 - .L_10)
.L_10:
        /*001c*/ 	.word	0x00000000
        /*0020*/ 	.short	0x0004
        /*0022*/ 	.short	0x001c
        /*0024*/ 	.byte	0x00, 0xf0, 0x11, 0x00


	//----- nvinfo : EIATTR_KPARAM_INFO
	.align		4
.L_11:
        /*0028*/ 	.byte	0x04, 0x17
        /*002a*/ 	.short	(.L_13 - .L_12)
.L_12:
        /*002c*/ 	.word	0x00000000
        /*0030*/ 	.short	0x0003
        /*0032*/ 	.short	0x0018
        /*0034*/ 	.byte	0x00, 0xf0, 0x11, 0x00


	//----- nvinfo : EIATTR_KPARAM_INFO
	.align		4
.L_13:
        /*0038*/ 	.byte	0x04, 0x17
        /*003a*/ 	.short	(.L_15 - .L_14)
.L_14:
        /*003c*/ 	.word	0x00000000
        /*0040*/ 	.short	0x0002
        /*0042*/ 	.short	0x0010
        /*0044*/ 	.byte	0x00, 0xf5, 0x21, 0x00


	//----- nvinfo : EIATTR_KPARAM_INFO
	.align		4
.L_15:
        /*0048*/ 	.byte	0x04, 0x17
        /*004a*/ 	.short	(.L_17 - .L_16)
.L_16:
        /*004c*/ 	.word	0x00000000
        /*0050*/ 	.short	0x0001
        /*0052*/ 	.short	0x0008
        /*0054*/ 	.byte	0x00, 0xf5, 0x21, 0x00


	//----- nvinfo : EIATTR_KPARAM_INFO
	.align		4
.L_17:
        /*0058*/ 	.byte	0x04, 0x17
        /*005a*/ 	.short	(.L_19 - .L_18)
.L_18:
        /*005c*/ 	.word	0x00000000
        /*0060*/ 	.short	0x0000
        /*0062*/ 	.short	0x0000
        /*0064*/ 	.byte	0x00, 0xf5, 0x21, 0x00


	//----- nvinfo : EIATTR_SPARSE_MMA_MASK
	.align		4
.L_19:
        /*0068*/ 	.byte	0x03, 0x50
        /*006a*/ 	.short	0x0000


	//----- nvinfo : EIATTR_MAXREG_COUNT
	.align		4
        /*006c*/ 	.byte	0x03, 0x1b
        /*006e*/ 	.short	0x00ff


	//----- nvinfo : EIATTR_NUM_BARRIERS
	.align		4
        /*0070*/ 	.byte	0x02, 0x4c
        /*0072*/ 	.byte	0x01
	.zero		1


	//----- nvinfo : EIATTR_MERCURY_ISA_VERSION
	.align		4
        /*0074*/ 	.byte	0x03, 0x5f
        /*0076*/ 	.short	0x0101


	//----- nvinfo : EIATTR_VRC_CTA_INIT_COUNT
	.align		4
        /*0078*/ 	.byte	0x02, 0x4a
	.zero		1
	.zero		1


	//----- nvinfo : EIATTR_EXIT_INSTR_OFFSETS
	.align		4
        /*007c*/ 	.byte	0x04, 0x1c
        /*007e*/ 	.short	(.L_21 - .L_20)


	//   ....[0]....
.L_20:
        /*0080*/ 	.word	0x00001070


	//   ....[1]....
        /*0084*/ 	.word	0x000010b0


	//----- nvinfo : EIATTR_CRS_STACK_SIZE
	.align		4
.L_21:
        /*0088*/ 	.byte	0x04, 0x1e
        /*008a*/ 	.short	(.L_23 - .L_22)
.L_22:
        /*008c*/ 	.word	0x00000000


	//----- nvinfo : EIATTR_CBANK_PARAM_SIZE
	.align		4
.L_23:
        /*0090*/ 	.byte	0x03, 0x19
        /*0092*/ 	.short	0x0028


	//----- nvinfo : EIATTR_PARAM_CBANK
	.align		4
        /*0094*/ 	.byte	0x04, 0x0a
        /*0096*/ 	.short	(.L_25 - .L_24)
	.align		4
.L_24:
        /*0098*/ 	.word	index@(.nv.constant0._Z19l2_nn_subset_kernelPKfS0_PKiiiPi)
        /*009c*/ 	.short	0x0380
        /*009e*/ 	.short	0x0028


	//----- nvinfo : EIATTR_SW_WAR
	.align		4
.L_25:
        /*00a0*/ 	.byte	0x04, 0x36
        /*00a2*/ 	.short	(.L_27 - .L_26)
.L_26:
        /*00a4*/ 	.word	0x00000008
.L_27:


//--------------------- .nv.callgraph             --------------------------
	.section	.nv.callgraph,"",@"SHT_CUDA_CALLGRAPH"
	.align	4
	.sectionentsize	8
	.align		4
        /*0000*/ 	.word	0x00000000
	.align		4
        /*0004*/ 	.word	0xffffffff
	.align		4
        /*0008*/ 	.word	0x00000000
	.align		4
        /*000c*/ 	.word	0xfffffffe
	.align		4
        /*0010*/ 	.word	0x00000000
	.align		4
        /*0014*/ 	.word	0xfffffffd
	.align		4
        /*0018*/ 	.word	0x00000000
	.align		4
        /*001c*/ 	.word	0xfffffffc


//--------------------- .text._Z19l2_nn_subset_kernelPKfS0_PKiiiPi --------------------------
	.section	.text._Z19l2_nn_subset_kernelPKfS0_PKiiiPi,"ax",@progbits
	.align	128
        .global         _Z19l2_nn_subset_kernelPKfS0_PKiiiPi
        .type           _Z19l2_nn_subset_kernelPKfS0_PKiiiPi,@function
        .size           _Z19l2_nn_subset_kernelPKfS0_PKiiiPi,(.L_x_16 - _Z19l2_nn_subset_kernelPKfS0_PKiiiPi)
        .other          _Z19l2_nn_subset_kernelPKfS0_PKiiiPi,@"STO_CUDA_ENTRY STV_DEFAULT"
_Z19l2_nn_subset_kernelPKfS0_PKiiiPi:
.text._Z19l2_nn_subset_kernelPKfS0_PKiiiPi:
[----:B------:R-:W-:Y:S01]  /*0000*/  LDC R1, c[0x0][0x37c] ;  /* 0x0000df00ff017b82 */ /* 0x000fe20000000800 */
[----:B------:R-:W0:Y:S01]  /*0010*/  S2R R0, SR_TID.X ;  /* 0x0000000000007919 */ /* 0x000e220000002100 */
[----:B------:R-:W0:Y:S01]  /*0020*/  LDCU UR8, c[0x0][0x398] ;  /* 0x00007300ff0877ac */ /* 0x000e220008000800 */
[----:B------:R-:W-:Y:S01]  /*0030*/  BSSY.RECONVERGENT B0, `(.L_x_0) ;  /* 0x00000e6000007945 */ /* 0x000fe20003800200 */
[----:B------:R-:W-:Y:S01]  /*0040*/  MOV R2, 0xffffffff ;  /* 0xffffffff00027802 */ /* 0x000fe20000000f00 */
[----:B------:R-:W1:Y:S01]  /*0050*/  LDCU UR4, c[0x0][0x360] ;  /* 0x00006c00ff0477ac */ /* 0x000e620008000800 */
[----:B------:R-:W-:Y:S01]  /*0060*/  MOV R3, 0x7f7fffff ;  /* 0x7f7fffff00037802 */ /* 0x000fe20000000f00 */
[----:B------:R-:W2:Y:S01]  /*0070*/  LDCU.64 UR6, c[0x0][0x358] ;  /* 0x00006b00ff0677ac */ /* 0x000ea20008000a00 */
[----:B-1----:R-:W-:Y:S02]  /*0080*/  MOV R5, UR4 ;  /* 0x0000000400057c02 */ /* 0x002fe40008000f00 */
[----:B0-----:R-:W-:-:S13]  /*0090*/  ISETP.GE.AND P0, PT, R0, UR8, PT ;  /* 0x0000000800007c0c */ /* 0x001fda000bf06270 */
[----:B--2---:R-:W-:Y:S05]  /*00a0*/  @P0 BRA `(.L_x_1) ;  /* 0x0000000c00780947 */ /* 0x004fea0003800000 */
[----:B------:R-:W0:Y:S02]  /*00b0*/  LDC R8, c[0x0][0x39c] ;  /* 0x0000e700ff087b82 */ /* 0x000e240000000800 */
[----:B0-----:R-:W-:-:S13]  /*00c0*/  ISETP.GT.AND P0, PT, R8, RZ, PT ;  /* 0x000000ff0800720c */ /* 0x001fda0003f04270 */
[----:B------:R-:W-:Y:S05]  /*00d0*/  @P0 BRA `(.L_x_2) ;  /* 0x0000000000380947 */ /* 0x000fea0003800000 */
[----:B------:R-:W0:Y:S01]  /*00e0*/  LDC.64 R8, c[0x0][0x390] ;  /* 0x0000e400ff087b82 */ /* 0x000e220000000a00 */
[----:B------:R-:W-:Y:S01]  /*00f0*/  BSSY.RECONVERGENT B1, `(.L_x_3) ;  /* 0x000000b000017945 */ /* 0x000fe20003800200 */
[----:B------:R-:W-:Y:S01]  /*0100*/  MOV R3, 0x7f7fffff ;  /* 0x7f7fffff00037802 */ /* 0x000fe20000000f00 */
[----:B------:R-:W-:Y:S01]  /*0110*/  IMAD.MOV.U32 R4, RZ, RZ, R0 ;  /* 0x000000ffff047224 */ /* 0x000fe200078e0000 */
[----:B------:R-:W-:-:S07]  /*0120*/  MOV R2, 0xffffffff ;  /* 0xffffffff00027802 */ /* 0x000fce0000000f00 */
.L_x_4:
[----:B------:R-:W-:Y:S01]  /*0130*/  FSETP.GT.AND P0, PT, R3, RZ, PT ;  /* 0x000000ff0300720b */ /* 0x000fe20003f04000 */
[----:B0-----:R-:W-:-:S12]  /*0140*/  IMAD.WIDE R6, R4, 0x4, R8 ;  /* 0x0000000404067825 */ /* 0x001fd800078e0208 */
[----:B-----5:R1:W5:Y:S01]  /*0150*/  @P0 LDG.E.CONSTANT R2, desc[UR6][R6.64] ;  /* 0x0000000606020981 */ /* 0x020362000c1e9900 */
[----:B------:R-:W-:Y:S02]  /*0160*/  IADD3 R4, PT, PT, R5, R4, RZ ;  /* 0x0000000405047210 */ /* 0x000fe40007ffe0ff */
[----:B------:R-:W-:Y:S02]  /*0170*/  FSEL R3, R3, RZ, !P0 ;  /* 0x000000ff03037208 */ /* 0x000fe40004000000 */
[----:B------:R-:W-:-:S13]  /*0180*/  ISETP.GE.AND P1, PT, R4, UR8, PT ;  /* 0x0000000804007c0c */ /* 0x000fda000bf26270 */
[----:B-1----:R-:W-:Y:S05]  /*0190*/  @!P1 BRA `(.L_x_4) ;  /* 0xfffffffc00e49947 */ /* 0x002fea000383ffff */
[----:B------:R-:W-:Y:S05]  /*01a0*/  BSYNC.RECONVERGENT B1 ;  /* 0x0000000000017941 */ /* 0x000fea0003800200 */
.L_x_3:
[----:B------:R-:W-:Y:S05]  /*01b0*/  BRA `(.L_x_1) ;  /* 0x0000000c00347947 */ /* 0x000fea0003800000 */
.L_x_2:
[C---:B------:R-:W-:Y:S02]  /*01c0*/  LOP3.LUT R7, R8.reuse, 0x7ffffff0, RZ, 0xc0, !PT ;  /* 0x7ffffff008077812 */ /* 0x040fe400078ec0ff */
[C---:B------:R-:W-:Y:S02]  /*01d0*/  LOP3.LUT R4, R8.reuse, 0xf, RZ, 0xc0, !PT ;  /* 0x0000000f08047812 */ /* 0x040fe400078ec0ff */
[C---:B------:R-:W-:Y:S01]  /*01e0*/  LOP3.LUT R6, R8.reuse, 0x7, RZ, 0xc0, !PT ;  /* 0x0000000708067812 */ /* 0x040fe200078ec0ff */
[----:B------:R-:W-:Y:S01]  /*01f0*/  IMAD.MOV R9, RZ, RZ, -R7 ;  /* 0x000000ffff097224 */ /* 0x000fe200078e0a07 */
[----:B------:R-:W-:Y:S02]  /*0200*/  LOP3.LUT R8, R8, 0x3, RZ, 0xc0, !PT ;  /* 0x0000000308087812 */ /* 0x000fe400078ec0ff */
[----:B------:R-:W-:Y:S02]  /*0210*/  MOV R3, 0x7f7fffff ;  /* 0x7f7fffff00037802 */ /* 0x000fe40000000f00 */
[----:B------:R-:W-:-:S02]  /*0220*/  MOV R2, 0xffffffff ;  /* 0xffffffff00027802 */ /* 0x000fc40000000f00 */
[----:B------:R-:W-:-:S07]  /*0230*/  MOV R10, R0 ;  /* 0x00000000000a7202 */ /* 0x000fce0000000f00 */
.L_x_10:
[----:B------:R-:W0:Y:S01]  /*0240*/  LDC.64 R14, c[0x0][0x390] ;  /* 0x0000e400ff0e7b82 */ /* 0x000e220000000a00 */
[----:B------:R-:W1:Y:S01]  /*0250*/  LDCU UR4, c[0x0][0x39c] ;  /* 0x00007380ff0477ac */ /* 0x000e620008000800 */
[----:B0-----:R-:W-:-:S05]  /*0260*/  IMAD.WIDE R14, R10, 0x4, R14 ;  /* 0x000000040a0e7825 */ /* 0x001fca00078e020e */
[----:B------:R-:W2:Y:S01]  /*0270*/  LDG.E.CONSTANT R11, desc[UR6][R14.64] ;  /* 0x000000060e0b7981 */ /* 0x000ea2000c1e9900 */
[----:B-1----:R-:W-:Y:S01]  /*0280*/  UISETP.GE.U32.AND UP0, UPT, UR4, 0x10, UPT ;  /* 0x000000100400788c */ /* 0x002fe2000bf06070 */
[----:B------:R-:W-:Y:S01]  /*0290*/  CS2R R18, SRZ ;  /* 0x0000000000127805 */ /* 0x000fe2000001ff00 */
[----:B--2---:R-:W-:-:S05]  /*02a0*/  IMAD R12, R11, UR4, RZ ;  /* 0x000000040b0c7c24 */ /* 0x004fca000f8e02ff */
[----:B------:R-:W-:Y:S02]  /*02b0*/  SHF.R.S32.HI R13, RZ, 0x1f, R12 ;  /* 0x0000001fff0d7819 */ /* 0x000fe4000001140c */
[----:B------:R-:W-:Y:S05]  /*02c0*/  BRA.U !UP0, `(.L_x_5) ;  /* 0x00000005084c7547 */ /* 0x000fea000b800000 */
[----:B------:R-:W0:Y:S01]  /*02d0*/  LDCU.128 UR12, c[0x0][0x380] ;  /* 0x00007000ff0c77ac */ /* 0x000e220008000c00 */
[----:B------:R-:W-:Y:S01]  /*02e0*/  HFMA2 R18, -RZ, RZ, 0, 0 ;  /* 0x00000000ff127431 */ /* 0x000fe200000001ff */
[----:B------:R-:W-:Y:S01]  /*02f0*/  MOV R19, R9 ;  /* 0x0000000900137202 */ /* 0x000fe20000000f00 */
[----:B0-----:R-:W-:Y:S01]  /*0300*/  UIADD3 UR4, UP0, UPT, UR14, 0x20, URZ ;  /* 0x000000200e047890 */ /* 0x001fe2000ff1e0ff */
[----:B------:R-:W-:-:S03]  /*0310*/  LEA R16, P0, R12, UR12, 0x2 ;  /* 0x0000000c0c107c11 */ /* 0x000fc6000f8010ff */
[----:B------:R-:W-:Y:S01]  /*0320*/  UIADD3.X UR5, UPT, UPT, URZ, UR15, URZ, UP0, !UPT ;  /* 0x0000000fff057290 */ /* 0x000fe200087fe4ff */
[----:B------:R-:W-:Y:S02]  /*0330*/  IADD3 R16, P1, PT, R16, 0x20, RZ ;  /* 0x0000002010107810 */ /* 0x000fe40007f3e0ff */
[----:B------:R-:W-:Y:S02]  /*0340*/  LEA.HI.X R17, R12, UR13, R13, 0x2, P0 ;  /* 0x0000000d0c117c11 */ /* 0x000fe400080f140d */
[----:B------:R-:W-:Y:S02]  /*0350*/  MOV R14, UR4 ;  /* 0x00000004000e7c02 */ /* 0x000fe40008000f00 */
[----:B------:R-:W-:Y:S02]  /*0360*/  IADD3.X R17, PT, PT, RZ, R17, RZ, P1, !PT ;  /* 0x00000011ff117210 */ /* 0x000fe40000ffe4ff */
[----:B------:R-:W-:-:S07]  /*0370*/  MOV R15, UR5 ;  /* 0x00000005000f7c02 */ /* 0x000fce0008000f00 */
.L_x_6:
[----:B------:R-:W2:Y:S04]  /*0380*/  LDG.E.CONSTANT R22, desc[UR6][R16.64+-0x20] ;  /* 0xffffe00610167981 */ /* 0x000ea8000c1e9900 */
[----:B------:R-:W2:Y:S04]  /*0390*/  LDG.E.CONSTANT R23, desc[UR6][R14.64+-0x20] ;  /* 0xffffe0060e177981 */ /* 0x000ea8000c1e9900 */
[----:B------:R-:W3:Y:S04]  /*03a0*/  LDG.E.CONSTANT R26, desc[UR6][R16.64+-0x1c] ;  /* 0xffffe406101a7981 */ /* 0x000ee8000c1e9900 */
[----:B------:R-:W3:Y:S04]  /*03b0*/  LDG.E.CONSTANT R27, desc[UR6][R14.64+-0x1c] ;  /* 0xffffe4060e1b7981 */ /* 0x000ee8000c1e9900 */
[----:B------:R-:W4:Y:S04]  /*03c0*/  LDG.E.CONSTANT R20, desc[UR6][R16.64+-0x18] ;  /* 0xffffe80610147981 */ /* 0x000f28000c1e9900 */
[----:B------:R-:W4:Y:S01]  /*03d0*/  LDG.E.CONSTANT R21, desc[UR6][R14.64+-0x18] ;  /* 0xffffe8060e157981 */ /* 0x000f22000c1e9900 */
[----:B--2---:R-:W-:-:S03]  /*03e0*/  FADD R25, R22, -R23 ;  /* 0x8000001716197221 */ /* 0x004fc60000000000 */
[----:B------:R-:W2:Y:S04]  /*03f0*/  LDG.E.CONSTANT R22, desc[UR6][R16.64+-0x14] ;  /* 0xffffec0610167981 */ /* 0x000ea8000c1e9900 */
[----:B------:R-:W2:Y:S01]  /*0400*/  LDG.E.CONSTANT R23, desc[UR6][R14.64+-0x14] ;  /* 0xffffec060e177981 */ /* 0x000ea2000c1e9900 */
[----:B------:R-:W-:Y:S01]  /*0410*/  FFMA R24, R25, R25, R18 ;  /* 0x0000001919187223 */ /* 0x000fe20000000012 */
[----:B---3--:R-:W-:Y:S02]  /*0420*/  FADD R27, R26, -R27 ;  /* 0x8000001b1a1b7221 */ /* 0x008fe40000000000 */
[----:B------:R-:W3:Y:S04]  /*0430*/  LDG.E.CONSTANT R18, desc[UR6][R16.64+-0x10] ;  /* 0xfffff00610127981 */ /* 0x000ee8000c1e9900 */
[----:B------:R-:W3:Y:S01]  /*0440*/  LDG.E.CONSTANT R25, desc[UR6][R14.64+-0x10] ;  /* 0xfffff0060e197981 */ /* 0x000ee2000c1e9900 */
[----:B------:R-:W-:Y:S01]  /*0450*/  FFMA R24, R27, R27, R24 ;  /* 0x0000001b1b187223 */ /* 0x000fe20000000018 */
[----:B----4-:R-:W-:-:S02]  /*0460*/  FADD R27, R20, -R21 ;  /* 0x80000015141b7221 */ /* 0x010fc40000000000 */
[----:B------:R-:W4:Y:S04]  /*0470*/  LDG.E.CONSTANT R20, desc[UR6][R16.64+-0xc] ;  /* 0xfffff40610147981 */ /* 0x000f28000c1e9900 */
[----:B------:R-:W4:Y:S01]  /*0480*/  LDG.E.CONSTANT R21, desc[UR6][R14.64+-0xc] ;  /* 0xfffff4060e157981 */ /* 0x000f22000c1e9900 */
[----:B------:R-:W-:Y:S01]  /*0490*/  FFMA R24, R27, R27, R24 ;  /* 0x0000001b1b187223 */ /* 0x000fe20000000018 */
[----:B--2---:R-:W-:Y:S02]  /*04a0*/  FADD R27, R22, -R23 ;  /* 0x80000017161b7221 */ /* 0x004fe40000000000 */
[----:B------:R-:W2:Y:S04]  /*04b0*/  LDG.E.CONSTANT R22, desc[UR6][R16.64+-0x8] ;  /* 0xfffff80610167981 */ /* 0x000ea8000c1e9900 */
[----:B------:R-:W2:Y:S01]  /*04c0*/  LDG.E.CONSTANT R23, desc[UR6][R14.64+-0x8] ;  /* 0xfffff8060e177981 */ /* 0x000ea2000c1e9900 */
[----:B------:R-:W-:Y:S01]  /*04d0*/  FFMA R24, R27, R27, R24 ;  /* 0x0000001b1b187223 */ /* 0x000fe20000000018 */
[----:B---3--:R-:W-:-:S02]  /*04e0*/  FADD R27, R18, -R25 ;  /* 0x80000019121b7221 */ /* 0x008fc40000000000 */
[----:B------:R-:W3:Y:S04]  /*04f0*/  LDG.E.CONSTANT R18, desc[UR6][R16.64+-0x4] ;  /* 0xfffffc0610127981 */ /* 0x000ee8000c1e9900 */
[----:B------:R-:W3:Y:S01]  /*0500*/  LDG.E.CONSTANT R25, desc[UR6][R14.64+-0x4] ;  /* 0xfffffc060e197981 */ /* 0x000ee2000c1e9900 */
[----:B------:R-:W-:Y:S01]  /*0510*/  FFMA R24, R27, R27, R24 ;  /* 0x0000001b1b187223 */ /* 0x000fe20000000018 */
[----:B----4-:R-:W-:Y:S02]  /*0520*/  FADD R27, R20, -R21 ;  /* 0x80000015141b7221 */ /* 0x010fe40000000000 */
[----:B------:R-:W4:Y:S04]  /*0530*/  LDG.E.CONSTANT R20, desc[UR6][R16.64] ;  /* 0x0000000610147981 */ /* 0x000f28000c1e9900 */
[----:B------:R-:W4:Y:S01]  /*0540*/  LDG.E.CONSTANT R21, desc[UR6][R14.64] ;  /* 0x000000060e157981 */ /* 0x000f22000c1e9900 */
[----:B------:R-:W-:Y:S01]  /*0550*/  FFMA R24, R27, R27, R24 ;  /* 0x0000001b1b187223 */ /* 0x000fe20000000018 */
[----:B--2---:R-:W-:-:S02]  /*0560*/  FADD R27, R22, -R23 ;  /* 0x80000017161b7221 */ /* 0x004fc40000000000 */
[----:B------:R-:W2:Y:S04]  /*0570*/  LDG.E.CONSTANT R22, desc[UR6][R16.64+0x4] ;  /* 0x0000040610167981 */ /* 0x000ea8000c1e9900 */
[----:B------:R-:W2:Y:S01]  /*0580*/  LDG.E.CONSTANT R23, desc[UR6][R14.64+0x4] ;  /* 0x000004060e177981 */ /* 0x000ea2000c1e9900 */
[----:B------:R-:W-:Y:S01]  /*0590*/  FFMA R24, R27, R27, R24 ;  /* 0x0000001b1b187223 */ /* 0x000fe20000000018 */
[----:B---3--:R-:W-:Y:S02]  /*05a0*/  FADD R25, R18, -R25 ;  /* 0x8000001912197221 */ /* 0x008fe40000000000 */
[----:B------:R-:W3:Y:S02]  /*05b0*/  LDG.E.CONSTANT R18, desc[UR6][R16.64+0x8] ;  /* 0x0000080610127981 */ /* 0x000ee4000c1e9900 */
[----:B------:R-:W-:-:S02]  /*05c0*/  FFMA R24, R25, R25, R24 ;  /* 0x0000001919187223 */ /* 0x000fc40000000018 */
[----:B------:R-:W3:Y:S01]  /*05d0*/  LDG.E.CONSTANT R25, desc[UR6][R14.64+0x8] ;  /* 0x000008060e197981 */ /* 0x000ee2000c1e9900 */
[----:B----4-:R-:W-:-:S03]  /*05e0*/  FADD R27, R20, -R21 ;  /* 0x80000015141b7221 */ /* 0x010fc60000000000 */
        /* <DEDUP_REMOVED lines=8> */
[----:B------:R-:W3:Y:S02]  /*0670*/  LDG.E.CONSTANT R18, desc[UR6][R14.64+0x14] ;  /* 0x000014060e127981 */ /* 0x000ee4000c1e9900 */
[----:B------:R-:W-:Y:S01]  /*0680*/  FFMA R24, R25, R25, R24 ;  /* 0x0000001919187223 */ /* 0x000fe20000000018 */
[----:B----4-:R-:W-:Y:S02]  /*0690*/  FADD R25, R21, -R20 ;  /* 0x8000001415197221 */ /* 0x010fe40000000000 */
[----:B------:R-:W3:Y:S02]  /*06a0*/  LDG.E.CONSTANT R21, desc[UR6][R16.64+0x14] ;  /* 0x0000140610157981 */ /* 0x000ee4000c1e9900 */
[----:B------:R-:W-:Y:S02]  /*06b0*/  FFMA R26, R25, R25, R24 ;  /* 0x00000019191a7223 */ /* 0x000fe40000000018 */
[----:B------:R-:W4:Y:S04]  /*06c0*/  LDG.E.CONSTANT R25, desc[UR6][R16.64+0x18] ;  /* 0x0000180610197981 */ /* 0x000f28000c1e9900 */
[----:B------:R-:W4:Y:S04]  /*06d0*/  LDG.E.CONSTANT R24, desc[UR6][R14.64+0x18] ;  /* 0x000018060e187981 */ /* 0x000f28000c1e9900 */
[----:B------:R-:W5:Y:S01]  /*06e0*/  LDG.E.CONSTANT R20, desc[UR6][R14.64+0x1c] ;  /* 0x00001c060e147981 */ /* 0x000f62000c1e9900 */
[----:B--2---:R-:W-:-:S03]  /*06f0*/  FADD R27, R22, -R23 ;  /* 0x80000017161b7221 */ /* 0x004fc60000000000 */
[----:B------:R0:W5:Y:S01]  /*0700*/  LDG.E.CONSTANT R23, desc[UR6][R16.64+0x1c] ;  /* 0x00001c0610177981 */ /* 0x000162000c1e9900 */
[----:B------:R-:W-:Y:S02]  /*0710*/  VIADD R19, R19, 0x10 ;  /* 0x0000001013137836 */ /* 0x000fe40000000000 */
[----:B------:R-:W-:-:S03]  /*0720*/  FFMA R26, R27, R27, R26 ;  /* 0x0000001b1b1a7223 */ /* 0x000fc6000000001a */
[----:B------:R-:W-:Y:S01]  /*0730*/  ISETP.NE.AND P0, PT, R19, RZ, PT ;  /* 0x000000ff1300720c */ /* 0x000fe20003f05270 */
[----:B---3--:R-:W-:-:S04]  /*0740*/  FADD R21, R21, -R18 ;  /* 0x8000001215157221 */ /* 0x008fc80000000000 */
[----:B------:R-:W-:Y:S01]  /*0750*/  FFMA R26, R21, R21, R26 ;  /* 0x00000015151a7223 */ /* 0x000fe2000000001a */
[----:B----4-:R-:W-:Y:S01]  /*0760*/  FADD R25, R25, -R24 ;  /* 0x8000001819197221 */ /* 0x010fe20000000000 */
[----:B0-----:R-:W-:Y:S02]  /*0770*/  IADD3 R16, P1, PT, R16, 0x40, RZ ;  /* 0x0000004010107810 */ /* 0x001fe40007f3e0ff */
[----:B------:R-:W-:Y:S01]  /*0780*/  IADD3 R14, P2, PT, R14, 0x40, RZ ;  /* 0x000000400e0e7810 */ /* 0x000fe20007f5e0ff */
[----:B------:R-:W-:Y:S01]  /*0790*/  FFMA R26, R25, R25, R26 ;  /* 0x00000019191a7223 */ /* 0x000fe2000000001a */
[----:B------:R-:W-:Y:S02]  /*07a0*/  IADD3.X R17, PT, PT, RZ, R17, RZ, P1, !PT ;  /* 0x00000011ff117210 */ /* 0x000fe40000ffe4ff */
[----:B------:R-:W-:Y:S01]  /*07b0*/  IADD3.X R15, PT, PT, RZ, R15, RZ, P2, !PT ;  /* 0x0000000fff0f7210 */ /* 0x000fe200017fe4ff */
[----:B-----5:R-:W-:-:S04]  /*07c0*/  FADD R23, R23, -R20 ;  /* 0x8000001417177221 */ /* 0x020fc80000000000 */
[----:B------:R-:W-:Y:S01]  /*07d0*/  FFMA R18, R23, R23, R26 ;  /* 0x0000001717127223 */ /* 0x000fe2000000001a */
[----:B------:R-:W-:Y:S06]  /*07e0*/  @P0 BRA `(.L_x_6) ;  /* 0xfffffff800e40947 */ /* 0x000fec000383ffff */
[----:B------:R-:W-:-:S07]  /*07f0*/  MOV R19, R7 ;  /* 0x0000000700137202 */ /* 0x000fce0000000f00 */
.L_x_5:
[----:B------:R-:W-:-:S13]  /*0800*/  ISETP.NE.AND P0, PT, R4, RZ, PT ;  /* 0x000000ff0400720c */ /* 0x000fda0003f05270 */
[----:B------:R-:W-:Y:S05]  /*0810*/  @!P0 BRA `(.L_x_7) ;  /* 0x0000000400808947 */ /* 0x000fea0003800000 */
[----:B------:R-:W-:Y:S02]  /*0820*/  IADD3 R14, PT, PT, R4, -0x1, RZ ;  /* 0xffffffff040e7810 */ /* 0x000fe40007ffe0ff */
[----:B------:R-:W-:Y:S02]  /*0830*/  ISETP.NE.AND P0, PT, R6, RZ, PT ;  /* 0x000000ff0600720c */ /* 0x000fe40003f05270 */
[----:B------:R-:W-:-:S13]  /*0840*/  ISETP.GE.U32.AND P1, PT, R14, 0x7, PT ;  /* 0x000000070e00780c */ /* 0x000fda0003f26070 */
[----:B------:R-:W-:Y:S05]  /*0850*/  @!P1 BRA `(.L_x_8) ;  /* 0x0000000000a09947 */ /* 0x000fea0003800000 */
[----:B------:R-:W0:Y:S01]  /*0860*/  LDC.64 R14, c[0x0][0x388] ;  /* 0x0000e200ff0e7b82 */ /* 0x000e220000000a00 */
[----:B------:R-:W1:Y:S01]  /*0870*/  LDCU.64 UR4, c[0x0][0x380] ;  /* 0x00007000ff0477ac */ /* 0x000e620008000a00 */
[----:B------:R-:W-:-:S04]  /*0880*/  IADD3 R17, P1, PT, R12, R19, RZ ;  /* 0x000000130c117210 */ /* 0x000fc80007f3e0ff */
[----:B------:R-:W-:Y:S02]  /*0890*/  IADD3.X R20, PT, PT, RZ, R13, RZ, P1, !PT ;  /* 0x0000000dff147210 */ /* 0x000fe40000ffe4ff */
[----:B-1----:R-:W-:-:S04]  /*08a0*/  LEA R16, P1, R17, UR4, 0x2 ;  /* 0x0000000411107c11 */ /* 0x002fc8000f8210ff */
[----:B------:R-:W-:Y:S01]  /*08b0*/  LEA.HI.X R17, R17, UR5, R20, 0x2, P1 ;  /* 0x0000000511117c11 */ /* 0x000fe200088f1414 */
[----:B0-----:R-:W-:-:S04]  /*08c0*/  IMAD.WIDE.U32 R14, R19, 0x4, R14 ;  /* 0x00000004130e7825 */ /* 0x001fc800078e000e */
[----:B------:R-:W2:Y:S04]  /*08d0*/  LDG.E.CONSTANT R20, desc[UR6][R16.64] ;  /* 0x0000000610147981 */ /* 0x000ea8000c1e9900 */
[----:B------:R-:W2:Y:S04]  /*08e0*/  LDG.E.CONSTANT R21, desc[UR6][R14.64] ;  /* 0x000000060e157981 */ /* 0x000ea8000c1e9900 */
[----:B------:R-:W3:Y:S04]  /*08f0*/  LDG.E.CONSTANT R22, desc[UR6][R14.64+0x8] ;  /* 0x000008060e167981 */ /* 0x000ee8000c1e9900 */
[----:B------:R-:W3:Y:S04]  /*0900*/  LDG.E.CONSTANT R23, desc[UR6][R16.64+0x8] ;  /* 0x0000080610177981 */ /* 0x000ee8000c1e9900 */
[----:B------:R-:W4:Y:S04]  /*0910*/  LDG.E.CONSTANT R27, desc[UR6][R14.64+0x4] ;  /* 0x000004060e1b7981 */ /* 0x000f28000c1e9900 */
[----:B------:R-:W4:Y:S04]  /*0920*/  LDG.E.CONSTANT R26, desc[UR6][R16.64+0x4] ;  /* 0x00000406101a7981 */ /* 0x000f28000c1e9900 */
[----:B------:R-:W5:Y:S04]  /*0930*/  LDG.E.CONSTANT R24, desc[UR6][R14.64+0xc] ;  /* 0x00000c060e187981 */ /* 0x000f68000c1e9900 */
[----:B------:R-:W5:Y:S01]  /*0940*/  LDG.E.CONSTANT R25, desc[UR6][R16.64+0xc] ;  /* 0x00000c0610197981 */ /* 0x000f62000c1e9900 */
[----:B--2---:R-:W-:-:S03]  /*0950*/  FADD R21, R20, -R21 ;  /* 0x8000001514157221 */ /* 0x004fc60000000000 */
[----:B------:R-:W2:Y:S01]  /*0960*/  LDG.E.CONSTANT R20, desc[UR6][R16.64+0x14] ;  /* 0x0000140610147981 */ /* 0x000ea2000c1e9900 */
[----:B------:R-:W-:-:S03]  /*0970*/  FFMA R18, R21, R21, R18 ;  /* 0x0000001515127223 */ /* 0x000fc60000000012 */
[----:B------:R-:W2:Y:S01]  /*0980*/  LDG.E.CONSTANT R21, desc[UR6][R16.64+0x10] ;  /* 0x0000100610157981 */ /* 0x000ea2000c1e9900 */
[----:B---3--:R-:W-:-:S03]  /*0990*/  FADD R28, R23, -R22 ;  /* 0x80000016171c7221 */ /* 0x008fc60000000000 */
[----:B------:R-:W2:Y:S04]  /*09a0*/  LDG.E.CONSTANT R22, desc[UR6][R14.64+0x10] ;  /* 0x000010060e167981 */ /* 0x000ea8000c1e9900 */
[----:B------:R-:W3:Y:S01]  /*09b0*/  LDG.E.CONSTANT R23, desc[UR6][R14.64+0x14] ;  /* 0x000014060e177981 */ /* 0x000ee2000c1e9900 */
[----:B----4-:R-:W-:-:S03]  /*09c0*/  FADD R27, R26, -R27 ;  /* 0x8000001b1a1b7221 */ /* 0x010fc60000000000 */
[----:B------:R-:W4:Y:S01]  /*09d0*/  LDG.E.CONSTANT R26, desc[UR6][R16.64+0x1c] ;  /* 0x00001c06101a7981 */ /* 0x000f22000c1e9900 */
[----:B------:R-:W-:-:S03]  /*09e0*/  FFMA R27, R27, R27, R18 ;  /* 0x0000001b1b1b7223 */ /* 0x000fc60000000012 */
[----:B------:R-:W4:Y:S01]  /*09f0*/  LDG.E.CONSTANT R18, desc[UR6][R16.64+0x18] ;  /* 0x0000180610127981 */ /* 0x000f22000c1e9900 */
[----:B-----5:R-:W-:-:S03]  /*0a00*/  FADD R29, R25, -R24 ;  /* 0x80000018191d7221 */ /* 0x020fc60000000000 */
[----:B------:R-:W4:Y:S01]  /*0a10*/  LDG.E.CONSTANT R25, desc[UR6][R14.64+0x18] ;  /* 0x000018060e197981 */ /* 0x000f22000c1e9900 */
[----:B------:R-:W-:-:S03]  /*0a20*/  FFMA R28, R28, R28, R27 ;  /* 0x0000001c1c1c7223 */ /* 0x000fc6000000001b */
[----:B------:R-:W5:Y:S01]  /*0a30*/  LDG.E.CONSTANT R27, desc[UR6][R14.64+0x1c] ;  /* 0x00001c060e1b7981 */ /* 0x000f62000c1e9900 */
[----:B------:R-:W-:Y:S01]  /*0a40*/  FFMA R28, R29, R29, R28 ;  /* 0x0000001d1d1c7223 */ /* 0x000fe2000000001c */
[----:B------:R-:W-:Y:S02]  /*0a50*/  VIADD R19, R19, 0x8 ;  /* 0x0000000813137836 */ /* 0x000fe40000000000 */
[----:B--2---:R-:W-:-:S04]  /*0a60*/  FADD R21, R21, -R22 ;  /* 0x8000001615157221 */ /* 0x004fc80000000000 */
[----:B------:R-:W-:Y:S01]  /*0a70*/  FFMA R28, R21, R21, R28 ;  /* 0x00000015151c7223 */ /* 0x000fe2000000001c */
[----:B---3--:R-:W-:-:S04]  /*0a80*/  FADD R23, R20, -R23 ;  /* 0x8000001714177221 */ /* 0x008fc80000000000 */
[----:B------:R-:W-:Y:S01]  /*0a90*/  FFMA R28, R23, R23, R28 ;  /* 0x00000017171c7223 */ /* 0x000fe2000000001c */
[----:B----4-:R-:W-:Y:S01]  /*0aa0*/  FADD R25, R18, -R25 ;  /* 0x8000001912197221 */ /* 0x010fe20000000000 */
[----:B-----5:R-:W-:-:S03]  /*0ab0*/  FADD R27, R26, -R27 ;  /* 0x8000001b1a1b7221 */ /* 0x020fc60000000000 */
[----:B------:R-:W-:-:S04]  /*0ac0*/  FFMA R28, R25, R25, R28 ;  /* 0x00000019191c7223 */ /* 0x000fc8000000001c */
[----:B------:R-:W-:-:S07]  /*0ad0*/  FFMA R18, R27, R27, R28 ;  /* 0x0000001b1b127223 */ /* 0x000fce000000001c */
.L_x_8:
        /* <DEDUP_REMOVED lines=20> */
[----:B------:R-:W-:Y:S01]  /*0c20*/  IADD3 R19, PT, PT, R19, 0x4, RZ ;  /* 0x0000000413137810 */ /* 0x000fe20007ffe0ff */
[----:B--2---:R-:W-:-:S04]  /*0c30*/  FADD R23, R23, -R24 ;  /* 0x8000001817177221 */ /* 0x004fc80000000000 */
[----:B------:R-:W-:Y:S01]  /*0c40*/  FFMA R18, R23, R23, R18 ;  /* 0x0000001717127223 */ /* 0x000fe20000000012 */
[----:B---3--:R-:W-:-:S04]  /*0c50*/  FADD R25, R25, -R26 ;  /* 0x8000001a19197221 */ /* 0x008fc80000000000 */
[----:B------:R-:W-:Y:S01]  /*0c60*/  FFMA R18, R25, R25, R18 ;  /* 0x0000001919127223 */ /* 0x000fe20000000012 */
[----:B----4-:R-:W-:-:S04]  /*0c70*/  FADD R21, R20, -R21 ;  /* 0x8000001514157221 */ /* 0x010fc80000000000 */
[----:B------:R-:W-:Y:S01]  /*0c80*/  FFMA R18, R21, R21, R18 ;  /* 0x0000001515127223 */ /* 0x000fe20000000012 */
[----:B-----5:R-:W-:-:S04]  /*0c90*/  FADD R27, R22, -R27 ;  /* 0x8000001b161b7221 */ /* 0x020fc80000000000 */
[----:B------:R-:W-:-:S07]  /*0ca0*/  FFMA R18, R27, R27, R18 ;  /* 0x0000001b1b127223 */ /* 0x000fce0000000012 */
.L_x_9:
        /* <DEDUP_REMOVED lines=9> */
[----:B------:R-:W2:Y:S01]  /*0d40*/  LDG.E.CONSTANT R17, desc[UR6][R14.64] ;  /* 0x000000060e117981 */ /* 0x000ea2000c1e9900 */
[----:B------:R-:W-:Y:S01]  /*0d50*/  ISETP.NE.AND P0, PT, R8, 0x1, PT ;  /* 0x000000010800780c */ /* 0x000fe20003f05270 */
[----:B--2---:R-:W-:-:S04]  /*0d60*/  FADD R17, R16, -R17 ;  /* 0x8000001110117221 */ /* 0x004fc80000000000 */
[----:B------:R-:W-:-:S08]  /*0d70*/  FFMA R18, R17, R17, R18 ;  /* 0x0000001111127223 */ /* 0x000fd00000000012 */
[----:B------:R-:W-:Y:S05]  /*0d80*/  @!P0 BRA `(.L_x_7) ;  /* 0x0000000000248947 */ /* 0x000fea0003800000 */
[----:B------:R-:W-:Y:S01]  /*0d90*/  ISETP.NE.AND P0, PT, R8, 0x2, PT ;  /* 0x000000020800780c */ /* 0x000fe20003f05270 */
[----:B------:R-:W2:Y:S04]  /*0da0*/  LDG.E.CONSTANT R16, desc[UR6][R12.64+0x4] ;  /* 0x000004060c107981 */ /* 0x000ea8000c1e9900 */
[----:B------:R-:W2:Y:S08]  /*0db0*/  LDG.E.CONSTANT R17, desc[UR6][R14.64+0x4] ;  /* 0x000004060e117981 */ /* 0x000eb0000c1e9900 */
[----:B------:R-:W3:Y:S04]  /*0dc0*/  @P0 LDG.E.CONSTANT R19, desc[UR6][R12.64+0x8] ;  /* 0x000008060c130981 */ /* 0x000ee8000c1e9900 */
[----:B------:R-:W3:Y:S01]  /*0dd0*/  @P0 LDG.E.CONSTANT R20, desc[UR6][R14.64+0x8] ;  /* 0x000008060e140981 */ /* 0x000ee2000c1e9900 */
[----:B--2---:R-:W-:-:S04]  /*0de0*/  FADD R17, R16, -R17 ;  /* 0x8000001110117221 */ /* 0x004fc80000000000 */
[----:B------:R-:W-:Y:S01]  /*0df0*/  FFMA R18, R17, R17, R18 ;  /* 0x0000001111127223 */ /* 0x000fe20000000012 */
[----:B---3--:R-:W-:-:S04]  /*0e00*/  @P0 FADD R19, R19, -R20 ;  /* 0x8000001413130221 */ /* 0x008fc80000000000 */
[----:B------:R-:W-:-:S07]  /*0e10*/  @P0 FFMA R18, R19, R19, R18 ;  /* 0x0000001313120223 */ /* 0x000fce0000000012 */
.L_x_7:
[----:B------:R-:W0:Y:S01]  /*0e20*/  LDCU UR4, c[0x0][0x398] ;  /* 0x00007300ff0477ac */ /* 0x000e220008000800 */
[----:B------:R-:W-:Y:S02]  /*0e30*/  IADD3 R10, PT, PT, R5, R10, RZ ;  /* 0x0000000a050a7210 */ /* 0x000fe40007ffe0ff */
[----:B------:R-:W-:-:S04]  /*0e40*/  FSETP.GEU.AND P0, PT, R18, R3, PT ;  /* 0x000000031200720b */ /* 0x000fc80003f0e000 */
[----:B------:R-:W-:Y:S02]  /*0e50*/  FSEL R3, R18, R3, !P0 ;  /* 0x0000000312037208 */ /* 0x000fe40004000000 */
[----:B------:R-:W-:Y:S02]  /*0e60*/  SEL R2, R11, R2, !P0 ;  /* 0x000000020b027207 */ /* 0x000fe40004000000 */
[----:B0-----:R-:W-:-:S13]  /*0e70*/  ISETP.GE.AND P1, PT, R10, UR4, PT ;  /* 0x000000040a007c0c */ /* 0x001fda000bf26270 */
[----:B------:R-:W-:Y:S05]  /*0e80*/  @!P1 BRA `(.L_x_10) ;  /* 0xfffffff000ec9947 */ /* 0x000fea000383ffff */
.L_x_1:
[----:B------:R-:W-:Y:S05]  /*0e90*/  BSYNC.RECONVERGENT B0 ;  /* 0x0000000000007941 */ /* 0x000fea0003800200 */
.L_x_0:
[----:B------:R-:W0:Y:S01]  /*0ea0*/  S2R R7, SR_CgaCtaId ;  /* 0x0000000000077919 */ /* 0x000e220000008800 */
[----:B------:R-:W-:Y:S02]  /*0eb0*/  MOV R4, 0x400 ;  /* 0x0000040000047802 */ /* 0x000fe40000000f00 */
[----:B------:R-:W-:Y:S02]  /*0ec0*/  ISETP.GE.U32.AND P0, PT, R5, 0x2, PT ;  /* 0x000000020500780c */ /* 0x000fe40003f06070 */
[----:B0-----:R-:W-:-:S05]  /*0ed0*/  LEA R4, R7, R4, 0x18 ;  /* 0x0000000407047211 */ /* 0x001fca00078ec0ff */
[----:B------:R-:W-:Y:S01]  /*0ee0*/  IMAD R7, R5, 0x4, R4 ;  /* 0x0000000405077824 */ /* 0x000fe200078e0204 */
[----:B------:R-:W-:-:S04]  /*0ef0*/  LEA R4, R0, R4, 0x2 ;  /* 0x0000000400047211 */ /* 0x000fc800078e10ff */
[----:B------:R-:W-:Y:S01]  /*0f00*/  LEA R6, R0, R7, 0x2 ;  /* 0x0000000700067211 */ /* 0x000fe200078e10ff */
[----:B------:R0:W-:Y:S04]  /*0f10*/  STS [R4], R3 ;  /* 0x0000000304007388 */ /* 0x0001e80000000800 */
[----:B-----5:R0:W-:Y:S01]  /*0f20*/  STS [R6], R2 ;  /* 0x0000000206007388 */ /* 0x0201e20000000800 */
[----:B------:R-:W-:Y:S06]  /*0f30*/  BAR.SYNC.DEFER_BLOCKING 0x0 ;  /* 0x0000000000007b1d */ /* 0x000fec0000010000 */
[----:B------:R-:W-:Y:S05]  /*0f40*/  @!P0 BRA `(.L_x_11) ;  /* 0x0000000000448947 */ /* 0x000fea0003800000 */
.L_x_14:
[----:B------:R-:W-:Y:S01]  /*0f50*/  MOV R8, R5 ;  /* 0x0000000500087202 */ /* 0x000fe20000000f00 */
[----:B------:R-:W-:Y:S01]  /*0f60*/  BSSY.RECONVERGENT B0, `(.L_x_12) ;  /* 0x000000c000007945 */ /* 0x000fe20003800200 */
[----:B------:R-:W-:-:S04]  /*0f70*/  SHF.R.U32.HI R5, RZ, 0x1, R5 ;  /* 0x00000001ff057819 */ /* 0x000fc80000011605 */
[----:B------:R-:W-:-:S13]  /*0f80*/  ISETP.GE.U32.AND P0, PT, R0, R5, PT ;  /* 0x000000050000720c */ /* 0x000fda0003f06070 */
[----:B-1----:R-:W-:Y:S05]  /*0f90*/  @P0 BRA `(.L_x_13) ;  /* 0x0000000000200947 */ /* 0x002fea0003800000 */
[----:B0-----:R-:W-:Y:S01]  /*0fa0*/  LEA R2, R5, R4, 0x2 ;  /* 0x0000000405027211 */ /* 0x001fe200078e10ff */
[----:B------:R-:W-:Y:S05]  /*0fb0*/  LDS R3, [R4] ;  /* 0x0000000004037984 */ /* 0x000fea0000000800 */
[----:B------:R-:W0:Y:S02]  /*0fc0*/  LDS R2, [R2] ;  /* 0x0000000002027984 */ /* 0x000e240000000800 */
[----:B0-----:R-:W-:-:S13]  /*0fd0*/  FSETP.GEU.AND P0, PT, R2, R3, PT ;  /* 0x000000030200720b */ /* 0x001fda0003f0e000 */
[----:B------:R-:W-:Y:S01]  /*0fe0*/  @!P0 LEA R3, R5, R6, 0x2 ;  /* 0x0000000605038211 */ /* 0x000fe200078e10ff */
[----:B------:R-:W-:Y:S05]  /*0ff0*/  @!P0 STS [R4], R2 ;  /* 0x0000000204008388 */ /* 0x000fea0000000800 */
[----:B------:R-:W0:Y:S04]  /*1000*/  @!P0 LDS R3, [R3] ;  /* 0x0000000003038984 */ /* 0x000e280000000800 */
[----:B0-----:R1:W-:Y:S02]  /*1010*/  @!P0 STS [R6], R3 ;  /* 0x0000000306008388 */ /* 0x0013e40000000800 */
.L_x_13:
[----:B------:R-:W-:Y:S05]  /*1020*/  BSYNC.RECONVERGENT B0 ;  /* 0x0000000000007941 */ /* 0x000fea0003800200 */
.L_x_12:
[----:B------:R-:W-:Y:S01]  /*1030*/  BAR.SYNC.DEFER_BLOCKING 0x0 ;  /* 0x0000000000007b1d */ /* 0x000fe20000010000 */
[----:B------:R-:W-:-:S13]  /*1040*/  ISETP.GT.U32.AND P0, PT, R8, 0x3, PT ;  /* 0x000000030800780c */ /* 0x000fda0003f04070 */
[----:B------:R-:W-:Y:S05]  /*1050*/  @P0 BRA `(.L_x_14) ;  /* 0xfffffffc00bc0947 */ /* 0x000fea000383ffff */
.L_x_11:
[----:B------:R-:W-:-:S13]  /*1060*/  ISETP.NE.AND P0, PT, R0, RZ, PT ;  /* 0x000000ff0000720c */ /* 0x000fda0003f05270 */
[----:B------:R-:W-:Y:S05]  /*1070*/  @P0 EXIT ;  /* 0x000000000000094d */ /* 0x000fea0003800000 */
[----:B------:R-:W2:Y:S01]  /*1080*/  LDS R5, [R7] ;  /* 0x0000000007057984 */ /* 0x000ea20000000800 */
[----:B01----:R-:W2:Y:S03]  /*1090*/  LDC.64 R2, c[0x0][0x3a0] ;  /* 0x0000e800ff027b82 */ /* 0x003ea60000000a00 */
[----:B--2---:R-:W-:Y:S01]  /*10a0*/  STG.E desc[UR6][R2.64], R5 ;  /* 0x0000000502007986 */ /* 0x004fe2000c101906 */
[----:B------:R-:W-:Y:S05]  /*10b0*/  EXIT ;  /* 0x000000000000794d */ /* 0x000fea0003800000 */
.L_x_15:
[----:B------:R-:W-:-:S00]  /*10c0*/  BRA `(.L_x_15) ;  /* 0xfffffffc00fc7947 */ /* 0x000fc0000383ffff */
[----:B------:R-:W-:-:S00]  /*10d0*/  NOP ;  /* 0x0000000000007918 */ /* 0x000fc00000000000 */
        /* <DEDUP_REMOVED lines=10> */
.L_x_16:


//--------------------- .nv.shared._Z19l2_nn_subset_kernelPKfS0_PKiiiPi --------------------------
	.section	.nv.shared._Z19l2_nn_subset_kernelPKfS0_PKiiiPi,"aw",@nobits
	.sectionflags	@""
	.align	16
	.zero		1024


//--------------------- .nv.shared.reserved.0     --------------------------
	.section	.nv.shared.reserved.0,"aw",@nobits
	.weak		__nv_reservedSMEM_offset_0_alias
	.size		__nv_reservedSMEM_offset_0_alias, 0, 64
	.other		__nv_reservedSMEM_offset_0_alias,@"STO_CUDA_RESERVED_SHARED STV_DEFAULT"
__nv_reservedSMEM_offset_0_alias:
	.zero		0
	.zero		64


//--------------------- .nv.constant0._Z19l2_nn_subset_kernelPKfS0_PKiiiPi --------------------------
	.section	.nv.constant0._Z19l2_nn_subset_kernelPKfS0_PKiiiPi,"a",@progbits
	.sectionflags	@""
	.align	4
.nv.constant0._Z19l2_nn_subset_kernelPKfS0_PKiiiPi:
	.zero		936


//--------------------- SYMBOLS --------------------------

	.type		.nv.reservedSmem.offset0,@object
	.size		.nv.reservedSmem.offset0,0x4
	.type		.nv.reservedSmem.cap,@object
	.size		.nv.reservedSmem.cap,0x4
